//
// Generated by NVIDIA NVVM Compiler
//
// Compiler Build ID: CL-36424714
// Cuda compilation tools, release 13.0, V13.0.88
// Based on NVVM 20.0.0
//

.version 9.0
.target sm_100
.address_size 64

	// .globl	_Z1ki

.visible .entry _Z1ki(
	.param .u32 _Z1ki_param_0
)
{


	ret;

}
	// .globl	_Z2k2PiS_
.visible .entry _Z2k2PiS_(
	.param .u64 .ptr .align 1 _Z2k2PiS__param_0,
	.param .u64 .ptr .align 1 _Z2k2PiS__param_1
)
{


	ret;

}


// ===== COMPILED SASS (sm_100) =====

	.target	sm_100

	.elftype	@"ET_EXEC"


//--------------------- .note.nv.tkinfo           --------------------------
	.section	.note.nv.tkinfo,"",@"SHT_NOTE"
	.sectionflags	@"SHF_NOTE_NV_TKINFO"
	.tkinfo
        /*0018*/ 	.word	0x00000002
        /*0030*/ 	.string	""
        /*0030*/ 	.string	"ptxas"
        /*0030*/ 	.string	"Cuda compilation tools, release 13.0, V13.0.88"
        /*0030*/ 	.string	"Build cuda_13.0.r13.0/compiler.36424714_0"
        /*0030*/ 	.string	"-arch sm_100 -m 64 "



//--------------------- .note.nv.cuinfo           --------------------------
	.section	.note.nv.cuinfo,"",@"SHT_NOTE"
	.sectionflags	@"SHF_NOTE_NV_CUINFO"
        /*0018*/ 	.short	0x0002
        /*001a*/ 	.short	0x0064
        /*001c*/ 	.short	0x0082
	.zero		2


//--------------------- .nv.info                  --------------------------
	.section	.nv.info,"",@"SHT_CUDA_INFO"
	.align	4


	//----- nvinfo : EIATTR_REGCOUNT
	.align		4
        /*0000*/ 	.byte	0x04, 0x2f
        /*0002*/ 	.short	(.L_1 - .L_0)
	.align		4
.L_0:
        /*0004*/ 	.word	index@(_Z1ki)
        /*0008*/ 	.word	0x00000004


	//----- nvinfo : EIATTR_FRAME_SIZE
	.align		4
.L_1:
        /*000c*/ 	.byte	0x04, 0x11
        /*000e*/ 	.short	(.L_3 - .L_2)
	.align		4
.L_2:
        /*0010*/ 	.word	index@(_Z1ki)
        /*0014*/ 	.word	0x00000000


	//----- nvinfo : EIATTR_REGCOUNT
	.align		4
.L_3:
        /*0018*/ 	.byte	0x04, 0x2f
        /*001a*/ 	.short	(.L_5 - .L_4)
	.align		4
.L_4:
        /*001c*/ 	.word	index@(_Z2k2PiS_)
        /*0020*/ 	.word	0x00000004


	//----- nvinfo : EIATTR_FRAME_SIZE
	.align		4
.L_5:
        /*0024*/ 	.byte	0x04, 0x11
        /*0026*/ 	.short	(.L_7 - .L_6)
	.align		4
.L_6:
        /*0028*/ 	.word	index@(_Z2k2PiS_)
        /*002c*/ 	.word	0x00000000


	//----- nvinfo : EIATTR_MIN_STACK_SIZE
	.align		4
.L_7:
        /*0030*/ 	.byte	0x04, 0x12
        /*0032*/ 	.short	(.L_9 - .L_8)
	.align		4
.L_8:
        /*0034*/ 	.word	index@(_Z2k2PiS_)
        /*0038*/ 	.word	0x00000000


	//----- nvinfo : EIATTR_MIN_STACK_SIZE
	.align		4
.L_9:
        /*003c*/ 	.byte	0x04, 0x12
        /*003e*/ 	.short	(.L_11 - .L_10)
	.align		4
.L_10:
        /*0040*/ 	.word	index@(_Z1ki)
        /*0044*/ 	.word	0x00000000
.L_11:


//--------------------- .nv.compat                --------------------------
	.section	.nv.compat,"",@"SHT_CUDA_COMPAT_INFO"
	.align	4
        /*0000*/ 	.byte	0x02, 0x09, 0x00, 0x00, 0x02, 0x02, 0x01, 0x00, 0x02, 0x05, 0x05, 0x00, 0x03, 0x07, 0x01, 0x01
        /*0010*/ 	.byte	0x02, 0x03, 0x00, 0x00, 0x02, 0x06, 0x01, 0x00, 0x04, 0x0b, 0x08, 0x00, 0x09, 0x00, 0x00, 0x00
        /*0020*/ 	.byte	0x00, 0x00, 0x00, 0x00


//--------------------- .nv.info._Z2k2PiS_        --------------------------
	.section	.nv.info._Z2k2PiS_,"",@"SHT_CUDA_INFO"
	.sectionflags	@""
	.align	4


	//----- nvinfo : EIATTR_CUDA_API_VERSION
	.align		4
        /*0000*/ 	.byte	0x04, 0x37
        /*0002*/ 	.short	(.L_13 - .L_12)
.L_12:
        /*0004*/ 	.word	0x00000082


	//----- nvinfo : EIATTR_KPARAM_INFO
	.align		4
.L_13:
        /*0008*/ 	.byte	0x04, 0x17
        /*000a*/ 	.short	(.L_15 - .L_14)
.L_14:
        /*000c*/ 	.word	0x00000000
        /*0010*/ 	.short	0x0001
        /*0012*/ 	.short	0x0008
        /*0014*/ 	.byte	0x00, 0xf5, 0x21, 0x00


	//----- nvinfo : EIATTR_KPARAM_INFO
	.align		4
.L_15:
        /*0018*/ 	.byte	0x04, 0x17
        /*001a*/ 	.short	(.L_17 - .L_16)
.L_16:
        /*001c*/ 	.word	0x00000000
        /*0020*/ 	.short	0x0000
        /*0022*/ 	.short	0x0000
        /*0024*/ 	.byte	0x00, 0xf5, 0x21, 0x00


	//----- nvinfo : EIATTR_SPARSE_MMA_MASK
	.align		4
.L_17:
        /*0028*/ 	.byte	0x03, 0x50
        /*002a*/ 	.short	0x0000


	//----- nvinfo : EIATTR_MAXREG_COUNT
	.align		4
        /*002c*/ 	.byte	0x03, 0x1b
        /*002e*/ 	.short	0x00ff


	//----- nvinfo : EIATTR_MERCURY_ISA_VERSION
	.align		4
        /*0030*/ 	.byte	0x03, 0x5f
        /*0032*/ 	.short	0x0101


	//----- nvinfo : EIATTR_VRC_CTA_INIT_COUNT
	.align		4
        /*0034*/ 	.byte	0x02, 0x4a
	.zero		1
	.zero		1


	//----- nvinfo : EIATTR_EXIT_INSTR_OFFSETS
	.align		4
        /*0038*/ 	.byte	0x04, 0x1c
        /*003a*/ 	.short	(.L_19 - .L_18)


	//   ....[0]....
.L_18:
        /*003c*/ 	.word	0x00000010


	//----- nvinfo : EIATTR_CBANK_PARAM_SIZE
	.align		4
.L_19:
        /*0040*/ 	.byte	0x03, 0x19
        /*0042*/ 	.short	0x0010


	//----- nvinfo : EIATTR_PARAM_CBANK
	.align		4
        /*0044*/ 	.byte	0x04, 0x0a
        /*0046*/ 	.short	(.L_21 - .L_20)
	.align		4
.L_20:
        /*0048*/ 	.word	index@(.nv.constant0._Z2k2PiS_)
        /*004c*/ 	.short	0x0380
        /*004e*/ 	.short	0x0010


	//----- nvinfo : EIATTR_SW_WAR
	.align		4
.L_21:
        /*0050*/ 	.byte	0x04, 0x36
        /*0052*/ 	.short	(.L_23 - .L_22)
.L_22:
        /*0054*/ 	.word	0x00000008
.L_23:


//--------------------- .nv.info._Z1ki            --------------------------
	.section	.nv.info._Z1ki,"",@"SHT_CUDA_INFO"
	.sectionflags	@""
	.align	4


	//----- nvinfo : EIATTR_CUDA_API_VERSION
	.align		4
        /*0000*/ 	.byte	0x04, 0x37
        /*0002*/ 	.short	(.L_25 - .L_24)
.L_24:
        /*0004*/ 	.word	0x00000082


	//----- nvinfo : EIATTR_KPARAM_INFO
	.align		4
.L_25:
        /*0008*/ 	.byte	0x04, 0x17
        /*000a*/ 	.short	(.L_27 - .L_26)
.L_26:
        /*000c*/ 	.word	0x00000000
        /*0010*/ 	.short	0x0000
        /*0012*/ 	.short	0x0000
        /*0014*/ 	.byte	0x00, 0xf0, 0x11, 0x00


	//----- nvinfo : EIATTR_SPARSE_MMA_MASK
	.align		4
.L_27:
        /*0018*/ 	.byte	0x03, 0x50
        /*001a*/ 	.short	0x0000


	//----- nvinfo : EIATTR_MAXREG_COUNT
	.align		4
        /*001c*/ 	.byte	0x03, 0x1b
        /*001e*/ 	.short	0x00ff


	//----- nvinfo : EIATTR_MERCURY_ISA_VERSION
	.align		4
        /*0020*/ 	.byte	0x03, 0x5f
        /*0022*/ 	.short	0x0101


	//----- nvinfo : EIATTR_VRC_CTA_INIT_COUNT
	.align		4
        /*0024*/ 	.byte	0x02, 0x4a
	.zero		1
	.zero		1


	//----- nvinfo : EIATTR_EXIT_INSTR_OFFSETS
	.align		4
        /*0028*/ 	.byte	0x04, 0x1c
        /*002a*/ 	.short	(.L_29 - .L_28)


	//   ....[0]....
.L_28:
        /*002c*/ 	.word	0x00000010


	//----- nvinfo : EIATTR_CBANK_PARAM_SIZE
	.align		4
.L_29:
        /*0030*/ 	.byte	0x03, 0x19
        /*0032*/ 	.short	0x0004


	//----- nvinfo : EIATTR_PARAM_CBANK
	.align		4
        /*0034*/ 	.byte	0x04, 0x0a
        /*0036*/ 	.short	(.L_31 - .L_30)
	.align		4
.L_30:
        /*0038*/ 	.word	index@(.nv.constant0._Z1ki)
        /*003c*/ 	.short	0x0380
        /*003e*/ 	.short	0x0004


	//----- nvinfo : EIATTR_SW_WAR
	.align		4
.L_31:
        /*0040*/ 	.byte	0x04, 0x36
        /*0042*/ 	.short	(.L_33 - .L_32)
.L_32:
        /*0044*/ 	.word	0x00000008
.L_33:


//--------------------- .nv.callgraph             --------------------------
	.section	.nv.callgraph,"",@"SHT_CUDA_CALLGRAPH"
	.align	4
	.sectionentsize	8
	.align		4
        /*0000*/ 	.word	0x00000000
	.align		4
        /*0004*/ 	.word	0xffffffff
	.align		4
        /*0008*/ 	.word	0x00000000
	.align		4
        /*000c*/ 	.word	0xfffffffe
	.align		4
        /*0010*/ 	.word	0x00000000
	.align		4
        /*0014*/ 	.word	0xfffffffd
	.align		4
        /*0018*/ 	.word	0x00000000
	.align		4
        /*001c*/ 	.word	0xfffffffc


//--------------------- .text._Z2k2PiS_           --------------------------
	.section	.text._Z2k2PiS_,"ax",@progbits
	.align	128
        .global         _Z2k2PiS_
        .type           _Z2k2PiS_,@function
        .size           _Z2k2PiS_,(.L_x_2 - _Z2k2PiS_)
        .other          _Z2k2PiS_,@"STO_CUDA_ENTRY STV_DEFAULT"
_Z2k2PiS_:
.text._Z2k2PiS_:
[----:B------:R-:W-:Y:S01]  /*0000*/  LDC R1, c[0x0][0x37c] ;  /* 0x0000df00ff017b82 */ /* 0x000fe20000000800 */
[----:B------:R-:W-:Y:S05]  /*0010*/  EXIT ;  /* 0x000000000000794d */ /* 0x000fea0003800000 */
.L_x_0:
[----:B------:R-:W-:-:S00]  /*0020*/  BRA `(.L_x_0) ;  /* 0xfffffffc00fc7947 */ /* 0x000fc0000383ffff */
[----:B------:R-:W-:-:S00]  /*0030*/  NOP ;  /* 0x0000000000007918 */ /* 0x000fc00000000000 */
        /* <DEDUP_REMOVED lines=12> */
.L_x_2:


//--------------------- .text._Z1ki               --------------------------
	.section	.text._Z1ki,"ax",@progbits
	.align	128
        .global         _Z1ki
        .type           _Z1ki,@function
        .size           _Z1ki,(.L_x_3 - _Z1ki)
        .other          _Z1ki,@"STO_CUDA_ENTRY STV_DEFAULT"
_Z1ki:
.text._Z1ki:
[----:B------:R-:W-:Y:S01]  /*0000*/  LDC R1, c[0x0][0x37c] ;  /* 0x0000df00ff017b82 */ /* 0x000fe20000000800 */
[----:B------:R-:W-:Y:S05]  /*0010*/  EXIT ;  /* 0x000000000000794d */ /* 0x000fea0003800000 */
.L_x_1:
        /* <DEDUP_REMOVED lines=14> */
.L_x_3:


//--------------------- .nv.shared.reserved.0     --------------------------
	.section	.nv.shared.reserved.0,"aw",@nobits
	.weak		__nv_reservedSMEM_offset_0_alias
	.size		__nv_reservedSMEM_offset_0_alias, 0, 64
	.other		__nv_reservedSMEM_offset_0_alias,@"STO_CUDA_RESERVED_SHARED STV_DEFAULT"
__nv_reservedSMEM_offset_0_alias:
	.zero		0
	.zero		64


//--------------------- .nv.constant0._Z2k2PiS_   --------------------------
	.section	.nv.constant0._Z2k2PiS_,"a",@progbits
	.sectionflags	@""
	.align	4
.nv.constant0._Z2k2PiS_:
	.zero		912


//--------------------- .nv.constant0._Z1ki       --------------------------
	.section	.nv.constant0._Z1ki,"a",@progbits
	.sectionflags	@""
	.align	4
.nv.constant0._Z1ki:
	.zero		900


//--------------------- SYMBOLS --------------------------

	.type		.nv.reservedSmem.offset0,@object
	.size		.nv.reservedSmem.offset0,0x4
